	.headerflags	@"EF_CUDA_TEXMODE_UNIFIED EF_CUDA_64BIT_ADDRESS EF_CUDA_ACCELERATORS EF_CUDA_SM90 EF_CUDA_VIRTUAL_SM(EF_CUDA_SM90)"
	.elftype	@"ET_EXEC"


//--------------------- .nv.info                  --------------------------
	.section	.nv.info,"",@"SHT_CUDA_INFO"
	.align	4


	//----- nvinfo : EIATTR_REGCOUNT
	.align		4
        /*0000*/ 	.byte	0x04, 0x2f
        /*0002*/ 	.short	(.L_1 - .L_0)
	.align		4
.L_0:
        /*0004*/ 	.word	index@(triton_poi_fused_mean_67)
        /*0008*/ 	.word	0x00000010


	//----- nvinfo : EIATTR_MIN_STACK_SIZE
	.align		4
.L_1:
        /*000c*/ 	.byte	0x04, 0x12
        /*000e*/ 	.short	(.L_3 - .L_2)
	.align		4
.L_2:
        /*0010*/ 	.word	index@(triton_poi_fused_mean_67)
        /*0014*/ 	.word	0x00000000


	//----- nvinfo : EIATTR_FRAME_SIZE
	.align		4
.L_3:
        /*0018*/ 	.byte	0x04, 0x11
        /*001a*/ 	.short	(.L_5 - .L_4)
	.align		4
.L_4:
        /*001c*/ 	.word	index@(triton_poi_fused_mean_67)
        /*0020*/ 	.word	0x00000000


	//----- nvinfo : EIATTR_MIN_STACK_SIZE
	.align		4
.L_5:
        /*0024*/ 	.byte	0x04, 0x12
        /*0026*/ 	.short	(.L_7 - .L_6)
	.align		4
.L_6:
        /*0028*/ 	.word	index@(triton_poi_fused_mean_67)
        /*002c*/ 	.word	0x00000000
.L_7:


//--------------------- .nv.info.triton_poi_fused_mean_67 --------------------------
	.section	.nv.info.triton_poi_fused_mean_67,"",@"SHT_CUDA_INFO"
	.sectionflags	@""
	.align	4


	//----- nvinfo : EIATTR_CUDA_API_VERSION
	.align		4
        /*0000*/ 	.byte	0x04, 0x37
        /*0002*/ 	.short	(.L_9 - .L_8)
.L_8:
        /*0004*/ 	.word	0x0000007c


	//----- nvinfo : EIATTR_KPARAM_INFO
	.align		4
.L_9:
        /*0008*/ 	.byte	0x04, 0x17
        /*000a*/ 	.short	(.L_11 - .L_10)
.L_10:
        /*000c*/ 	.word	0x00000000
        /*0010*/ 	.short	0x0002
        /*0012*/ 	.short	0x0010
        /*0014*/ 	.byte	0x00, 0xf0, 0x11, 0x00


	//----- nvinfo : EIATTR_KPARAM_INFO
	.align		4
.L_11:
        /*0018*/ 	.byte	0x04, 0x17
        /*001a*/ 	.short	(.L_13 - .L_12)
.L_12:
        /*001c*/ 	.word	0x00000000
        /*0020*/ 	.short	0x0001
        /*0022*/ 	.short	0x0008
        /*0024*/ 	.byte	0x00, 0xf4, 0x21, 0x00


	//----- nvinfo : EIATTR_KPARAM_INFO
	.align		4
.L_13:
        /*0028*/ 	.byte	0x04, 0x17
        /*002a*/ 	.short	(.L_15 - .L_14)
.L_14:
        /*002c*/ 	.word	0x00000000
        /*0030*/ 	.short	0x0000
        /*0032*/ 	.short	0x0000
        /*0034*/ 	.byte	0x00, 0xf4, 0x21, 0x00


	//----- nvinfo : EIATTR_SPARSE_MMA_MASK
	.align		4
.L_15:
        /*0038*/ 	.byte	0x03, 0x50
        /*003a*/ 	.short	0x0000


	//----- nvinfo : EIATTR_MAXREG_COUNT
	.align		4
        /*003c*/ 	.byte	0x03, 0x1b
        /*003e*/ 	.short	0x00ff


	//----- nvinfo : EIATTR_EXIT_INSTR_OFFSETS
	.align		4
        /*0040*/ 	.byte	0x04, 0x1c
        /*0042*/ 	.short	(.L_17 - .L_16)


	//   ....[0]....
.L_16:
        /*0044*/ 	.word	0x00000240


	//----- nvinfo : EIATTR_REQNTID
	.align		4
.L_17:
        /*0048*/ 	.byte	0x04, 0x10
        /*004a*/ 	.short	(.L_19 - .L_18)
.L_18:
        /*004c*/ 	.word	0x00000080
        /*0050*/ 	.word	0x00000001
        /*0054*/ 	.word	0x00000001


	//----- nvinfo : EIATTR_CBANK_PARAM_SIZE
	.align		4
.L_19:
        /*0058*/ 	.byte	0x03, 0x19
        /*005a*/ 	.short	0x0014


	//----- nvinfo : EIATTR_PARAM_CBANK
	.align		4
        /*005c*/ 	.byte	0x04, 0x0a
        /*005e*/ 	.short	(.L_21 - .L_20)
	.align		4
.L_20:
        /*0060*/ 	.word	index@(.nv.constant0.triton_poi_fused_mean_67)
        /*0064*/ 	.short	0x0210
        /*0066*/ 	.short	0x0014


	//----- nvinfo : EIATTR_SW_WAR
	.align		4
.L_21:
        /*0068*/ 	.byte	0x04, 0x36
        /*006a*/ 	.short	(.L_23 - .L_22)
.L_22:
        /*006c*/ 	.word	0x00000008
.L_23:


//--------------------- .nv.callgraph             --------------------------
	.section	.nv.callgraph,"",@"SHT_CUDA_CALLGRAPH"
	.align	4
	.sectionentsize	8
	.align		4
        /*0000*/ 	.word	0x00000000
	.align		4
        /*0004*/ 	.word	0xffffffff
	.align		4
        /*0008*/ 	.word	0x00000000
	.align		4
        /*000c*/ 	.word	0xfffffffe
	.align		4
        /*0010*/ 	.word	0x00000000
	.align		4
        /*0014*/ 	.word	0xfffffffd
	.align		4
        /*0018*/ 	.word	0x00000000
	.align		4
        /*001c*/ 	.word	0xfffffffc


//--------------------- .text.triton_poi_fused_mean_67 --------------------------
	.section	.text.triton_poi_fused_mean_67,"ax",@progbits
	.align	128
        .global         triton_poi_fused_mean_67
        .type           triton_poi_fused_mean_67,@function
        .size           triton_poi_fused_mean_67,(.L_x_1 - triton_poi_fused_mean_67)
        .other          triton_poi_fused_mean_67,@"STO_CUDA_ENTRY STV_DEFAULT"
triton_poi_fused_mean_67:
.text.triton_poi_fused_mean_67:
[----:B------:R-:W-:Y:S01]  /*0000*/  LDC R1, c[0x0][0x28] ;  /* 0x00000a00ff017b82 */ /* 0x000fe20000000800 */
[----:B------:R-:W1:Y:S01]  /*0010*/  S2R R0, SR_TID.X ;  /* 0x0000000000007919 */ /* 0x000e620000002100 */
[----:B------:R-:W-:Y:S01]  /*0020*/  ULDC.64 UR4, c[0x0][0x208] ;  /* 0x0000820000047ab9 */ /* 0x000fe20000000a00 */
[----:B------:R-:W2:Y:S01]  /*0030*/  S2R R3, SR_CTAID.X ;  /* 0x0000000000037919 */ /* 0x000ea20000002500 */
[----:B-1----:R-:W-:-:S04]  /*0040*/  SHF.L.U32 R0, R0, 0x1, RZ ;  /* 0x0000000100007819 */ /* 0x002fc800000006ff */
[----:B------:R-:W-:-:S04]  /*0050*/  LOP3.LUT R0, R0, 0xfe, RZ, 0xc0, !PT ;  /* 0x000000fe00007812 */ /* 0x000fc800078ec0ff */
[----:B--2---:R-:W-:Y:S02]  /*0060*/  LEA R0, R3, R0, 0x8 ;  /* 0x0000000003007211 */ /* 0x004fe400078e40ff */
[----:B------:R-:W1:Y:S02]  /*0070*/  LDC.64 R2, c[0x0][0x210] ;  /* 0x00008400ff027b82 */ /* 0x000e640000000a00 */
[----:B------:R-:W-:-:S04]  /*0080*/  SHF.R.S32.HI R5, RZ, 0x1f, R0 ;  /* 0x0000001fff057819 */ /* 0x000fc80000011400 */
[----:B------:R-:W-:-:S04]  /*0090*/  LEA.HI R5, R5, R0, RZ, 0xb ;  /* 0x0000000005057211 */ /* 0x000fc800078f58ff */
[C---:B------:R-:W-:Y:S02]  /*00a0*/  SHF.L.U32 R4, R5.reuse, 0x2, RZ ;  /* 0x0000000205047819 */ /* 0x040fe400000006ff */
[----:B------:R-:W-:Y:S02]  /*00b0*/  LOP3.LUT R5, R5, 0xfffff800, RZ, 0xc0, !PT ;  /* 0xfffff80005057812 */ /* 0x000fe400078ec0ff */
[----:B------:R-:W-:-:S04]  /*00c0*/  LOP3.LUT R4, R4, 0xffffe000, RZ, 0xc0, !PT ;  /* 0xffffe00004047812 */ /* 0x000fc800078ec0ff */
[----:B------:R-:W-:-:S04]  /*00d0*/  IADD3 R9, R4, R0, -R5 ;  /* 0x0000000004097210 */ /* 0x000fc80007ffe805 */
[----:B------:R-:W-:Y:S02]  /*00e0*/  IADD3 R7, R9, 0x800, RZ ;  /* 0x0000080009077810 */ /* 0x000fe40007ffe0ff */
[----:B------:R-:W-:Y:S01]  /*00f0*/  IADD3 R11, R9, 0x1000, RZ ;  /* 0x00001000090b7810 */ /* 0x000fe20007ffe0ff */
[----:B-1----:R-:W-:Y:S01]  /*0100*/  IMAD.WIDE R4, R9, 0x4, R2 ;  /* 0x0000000409047825 */ /* 0x002fe200078e0202 */
[----:B------:R-:W-:-:S03]  /*0110*/  IADD3 R13, R9, 0x1800, RZ ;  /* 0x00001800090d7810 */ /* 0x000fc60007ffe0ff */
[--C-:B------:R-:W-:Y:S02]  /*0120*/  IMAD.WIDE R6, R7, 0x4, R2.reuse ;  /* 0x0000000407067825 */ /* 0x100fe400078e0202 */
[----:B------:R-:W2:Y:S02]  /*0130*/  LDG.E.64 R4, desc[UR4][R4.64] ;  /* 0x0000000404047981 */ /* 0x000ea4000c1e1b00 */
[--C-:B------:R-:W-:Y:S02]  /*0140*/  IMAD.WIDE R8, R11, 0x4, R2.reuse ;  /* 0x000000040b087825 */ /* 0x100fe400078e0202 */
[----:B------:R-:W2:Y:S01]  /*0150*/  LDG.E.64 R6, desc[UR4][R6.64] ;  /* 0x0000000406067981 */ /* 0x000ea2000c1e1b00 */
[----:B------:R-:W1:Y:S01]  /*0160*/  LDC.64 R10, c[0x0][0x218] ;  /* 0x00008600ff0a7b82 */ /* 0x000e620000000a00 */
[----:B------:R-:W-:Y:S02]  /*0170*/  IMAD.WIDE R2, R13, 0x4, R2 ;  /* 0x000000040d027825 */ /* 0x000fe400078e0202 */
[----:B------:R-:W3:Y:S04]  /*0180*/  LDG.E.64 R8, desc[UR4][R8.64] ;  /* 0x0000000408087981 */ /* 0x000ee8000c1e1b00 */
[----:B------:R-:W4:Y:S01]  /*0190*/  LDG.E.64 R2, desc[UR4][R2.64] ;  /* 0x0000000402027981 */ /* 0x000f22000c1e1b00 */
[----:B--2---:R-:W-:Y:S01]  /*01a0*/  FADD R13, R4, R6 ;  /* 0x00000006040d7221 */ /* 0x004fe20000000000 */
[----:B------:R-:W-:-:S03]  /*01b0*/  FADD R12, R5, R7 ;  /* 0x00000007050c7221 */ /* 0x000fc60000000000 */
[----:B---3--:R-:W-:Y:S01]  /*01c0*/  FADD R13, R8, R13 ;  /* 0x0000000d080d7221 */ /* 0x008fe20000000000 */
[----:B------:R-:W-:-:S03]  /*01d0*/  FADD R12, R9, R12 ;  /* 0x0000000c090c7221 */ /* 0x000fc60000000000 */
[----:B----4-:R-:W-:Y:S01]  /*01e0*/  FADD R13, R2, R13 ;  /* 0x0000000d020d7221 */ /* 0x010fe20000000000 */
[----:B------:R-:W-:Y:S01]  /*01f0*/  FADD R12, R3, R12 ;  /* 0x0000000c030c7221 */ /* 0x000fe20000000000 */
[----:B-1----:R-:W-:-:S04]  /*0200*/  IMAD.WIDE R4, R0, 0x4, R10 ;  /* 0x0000000400047825 */ /* 0x002fc800078e020a */
[----:B------:R-:W-:Y:S01]  /*0210*/  FMUL R6, R13, 0.25 ;  /* 0x3e8000000d067820 */ /* 0x000fe20000400000 */
[----:B------:R-:W-:-:S05]  /*0220*/  FMUL R7, R12, 0.25 ;  /* 0x3e8000000c077820 */ /* 0x000fca0000400000 */
[----:B------:R-:W-:Y:S01]  /*0230*/  STG.E.64 desc[UR4][R4.64], R6 ;  /* 0x0000000604007986 */ /* 0x000fe2000c101b04 */
[----:B------:R-:W-:Y:S05]  /*0240*/  EXIT ;  /* 0x000000000000794d */ /* 0x000fea0003800000 */
.L_x_0:
[----:B------:R-:W-:-:S00]  /*0250*/  BRA `(.L_x_0) ;  /* 0xfffffffc00fc7947 */ /* 0x000fc0000383ffff */
[----:B------:R-:W-:-:S00]  /*0260*/  NOP ;  /* 0x0000000000007918 */ /* 0x000fc00000000000 */
        /* <DEDUP_REMOVED lines=9> */
.L_x_1:


//--------------------- .nv.constant0.triton_poi_fused_mean_67 --------------------------
	.section	.nv.constant0.triton_poi_fused_mean_67,"a",@progbits
	.sectionflags	@""
	.align	4
.nv.constant0.triton_poi_fused_mean_67:
	.zero		548
